//
// Generated by NVIDIA NVVM Compiler
//
// Compiler Build ID: CL-36424714
// Cuda compilation tools, release 13.0, V13.0.88
// Based on NVVM 20.0.0
//

.version 9.0
.target sm_100
.address_size 64

	// .globl	_Z25hammingDistanceCalculatorPcS_lPi
// _ZZ25hammingDistanceCalculatorPcS_lPiE13localDistance has been demoted

.visible .entry _Z25hammingDistanceCalculatorPcS_lPi(
	.param .u64 .ptr .align 1 _Z25hammingDistanceCalculatorPcS_lPi_param_0,
	.param .u64 .ptr .align 1 _Z25hammingDistanceCalculatorPcS_lPi_param_1,
	.param .u64 _Z25hammingDistanceCalculatorPcS_lPi_param_2,
	.param .u64 .ptr .align 1 _Z25hammingDistanceCalculatorPcS_lPi_param_3
)
{
	.reg .pred 	%p<5>;
	.reg .b16 	%rs<3>;
	.reg .b32 	%r<10>;
	.reg .b64 	%rd<11>;
	// demoted variable
	.shared .align 4 .u32 _ZZ25hammingDistanceCalculatorPcS_lPiE13localDistance;
	ld.param.u64 	%rd2, [_Z25hammingDistanceCalculatorPcS_lPi_param_0];
	ld.param.u64 	%rd3, [_Z25hammingDistanceCalculatorPcS_lPi_param_1];
	ld.param.u64 	%rd5, [_Z25hammingDistanceCalculatorPcS_lPi_param_2];
	ld.param.u64 	%rd4, [_Z25hammingDistanceCalculatorPcS_lPi_param_3];
	mov.u32 	%r2, %ctaid.x;
	mov.u32 	%r3, %ntid.x;
	mov.u32 	%r1, %tid.x;
	mad.lo.s32 	%r4, %r2, %r3, %r1;
	cvt.s64.s32 	%rd1, %r4;
	setp.le.s64 	%p1, %rd5, %rd1;
	@%p1 bra 	$L__BB0_5;
	setp.ne.s32 	%p2, %r1, 0;
	@%p2 bra 	$L__BB0_3;
	mov.b32 	%r5, 0;
	st.shared.u32 	[_ZZ25hammingDistanceCalculatorPcS_lPiE13localDistance], %r5;
$L__BB0_3:
	setp.ne.s32 	%p3, %r1, 0;
	cvta.to.global.u64 	%rd6, %rd2;
	add.s64 	%rd7, %rd6, %rd1;
	ld.global.u8 	%rs1, [%rd7];
	cvta.to.global.u64 	%rd8, %rd3;
	add.s64 	%rd9, %rd8, %rd1;
	ld.global.u8 	%rs2, [%rd9];
	setp.ne.s16 	%p4, %rs1, %rs2;
	selp.u32 	%r6, 1, 0, %p4;
	atom.shared.add.u32 	%r7, [_ZZ25hammingDistanceCalculatorPcS_lPiE13localDistance], %r6;
	bar.sync 	0;
	@%p3 bra 	$L__BB0_5;
	ld.shared.u32 	%r8, [_ZZ25hammingDistanceCalculatorPcS_lPiE13localDistance];
	cvta.to.global.u64 	%rd10, %rd4;
	atom.global.add.u32 	%r9, [%rd10], %r8;
$L__BB0_5:
	ret;

}


// ===== COMPILED SASS (sm_100) =====

	.target	sm_100

	.elftype	@"ET_EXEC"


//--------------------- .note.nv.tkinfo           --------------------------
	.section	.note.nv.tkinfo,"",@"SHT_NOTE"
	.sectionflags	@"SHF_NOTE_NV_TKINFO"
	.tkinfo
        /*0018*/ 	.word	0x00000002
        /*0030*/ 	.string	""
        /*0030*/ 	.string	"ptxas"
        /*0030*/ 	.string	"Cuda compilation tools, release 13.0, V13.0.88"
        /*0030*/ 	.string	"Build cuda_13.0.r13.0/compiler.36424714_0"
        /*0030*/ 	.string	"-arch sm_100 -m 64 "



//--------------------- .note.nv.cuinfo           --------------------------
	.section	.note.nv.cuinfo,"",@"SHT_NOTE"
	.sectionflags	@"SHF_NOTE_NV_CUINFO"
        /*0018*/ 	.short	0x0002
        /*001a*/ 	.short	0x0064
        /*001c*/ 	.short	0x0082
	.zero		2


//--------------------- .nv.info                  --------------------------
	.section	.nv.info,"",@"SHT_CUDA_INFO"
	.align	4


	//----- nvinfo : EIATTR_REGCOUNT
	.align		4
        /*0000*/ 	.byte	0x04, 0x2f
        /*0002*/ 	.short	(.L_1 - .L_0)
	.align		4
.L_0:
        /*0004*/ 	.word	index@(_Z25hammingDistanceCalculatorPcS_lPi)
        /*0008*/ 	.word	0x0000000a


	//----- nvinfo : EIATTR_FRAME_SIZE
	.align		4
.L_1:
        /*000c*/ 	.byte	0x04, 0x11
        /*000e*/ 	.short	(.L_3 - .L_2)
	.align		4
.L_2:
        /*0010*/ 	.word	index@(_Z25hammingDistanceCalculatorPcS_lPi)
        /*0014*/ 	.word	0x00000000


	//----- nvinfo : EIATTR_MIN_STACK_SIZE
	.align		4
.L_3:
        /*0018*/ 	.byte	0x04, 0x12
        /*001a*/ 	.short	(.L_5 - .L_4)
	.align		4
.L_4:
        /*001c*/ 	.word	index@(_Z25hammingDistanceCalculatorPcS_lPi)
        /*0020*/ 	.word	0x00000000
.L_5:


//--------------------- .nv.compat                --------------------------
	.section	.nv.compat,"",@"SHT_CUDA_COMPAT_INFO"
	.align	4
        /*0000*/ 	.byte	0x02, 0x09, 0x00, 0x00, 0x02, 0x02, 0x01, 0x00, 0x02, 0x05, 0x05, 0x00, 0x03, 0x07, 0x01, 0x01
        /*0010*/ 	.byte	0x02, 0x03, 0x00, 0x00, 0x02, 0x06, 0x01, 0x00, 0x04, 0x0b, 0x08, 0x00, 0x09, 0x00, 0x00, 0x00
        /*0020*/ 	.byte	0x00, 0x00, 0x00, 0x00


//--------------------- .nv.info._Z25hammingDistanceCalculatorPcS_lPi --------------------------
	.section	.nv.info._Z25hammingDistanceCalculatorPcS_lPi,"",@"SHT_CUDA_INFO"
	.sectionflags	@""
	.align	4


	//----- nvinfo : EIATTR_CUDA_API_VERSION
	.align		4
        /*0000*/ 	.byte	0x04, 0x37
        /*0002*/ 	.short	(.L_7 - .L_6)
.L_6:
        /*0004*/ 	.word	0x00000082


	//----- nvinfo : EIATTR_KPARAM_INFO
	.align		4
.L_7:
        /*0008*/ 	.byte	0x04, 0x17
        /*000a*/ 	.short	(.L_9 - .L_8)
.L_8:
        /*000c*/ 	.word	0x00000000
        /*0010*/ 	.short	0x0003
        /*0012*/ 	.short	0x0018
        /*0014*/ 	.byte	0x00, 0xf5, 0x21, 0x00


	//----- nvinfo : EIATTR_KPARAM_INFO
	.align		4
.L_9:
        /*0018*/ 	.byte	0x04, 0x17
        /*001a*/ 	.short	(.L_11 - .L_10)
.L_10:
        /*001c*/ 	.word	0x00000000
        /*0020*/ 	.short	0x0002
        /*0022*/ 	.short	0x0010
        /*0024*/ 	.byte	0x00, 0xf0, 0x21, 0x00


	//----- nvinfo : EIATTR_KPARAM_INFO
	.align		4
.L_11:
        /*0028*/ 	.byte	0x04, 0x17
        /*002a*/ 	.short	(.L_13 - .L_12)
.L_12:
        /*002c*/ 	.word	0x00000000
        /*0030*/ 	.short	0x0001
        /*0032*/ 	.short	0x0008
        /*0034*/ 	.byte	0x00, 0xf5, 0x21, 0x00


	//----- nvinfo : EIATTR_KPARAM_INFO
	.align		4
.L_13:
        /*0038*/ 	.byte	0x04, 0x17
        /*003a*/ 	.short	(.L_15 - .L_14)
.L_14:
        /*003c*/ 	.word	0x00000000
        /*0040*/ 	.short	0x0000
        /*0042*/ 	.short	0x0000
        /*0044*/ 	.byte	0x00, 0xf5, 0x21, 0x00


	//----- nvinfo : EIATTR_SPARSE_MMA_MASK
	.align		4
.L_15:
        /*0048*/ 	.byte	0x03, 0x50
        /*004a*/ 	.short	0x0000


	//----- nvinfo : EIATTR_MAXREG_COUNT
	.align		4
        /*004c*/ 	.byte	0x03, 0x1b
        /*004e*/ 	.short	0x00ff


	//----- nvinfo : EIATTR_NUM_BARRIERS
	.align		4
        /*0050*/ 	.byte	0x02, 0x4c
        /*0052*/ 	.byte	0x01
	.zero		1


	//----- nvinfo : EIATTR_MERCURY_ISA_VERSION
	.align		4
        /*0054*/ 	.byte	0x03, 0x5f
        /*0056*/ 	.short	0x0101


	//----- nvinfo : EIATTR_INT_WARP_WIDE_INSTR_OFFSETS
	.align		4
        /*0058*/ 	.byte	0x04, 0x31
        /*005a*/ 	.short	(.L_17 - .L_16)


	//   ....[0]....
.L_16:
        /*005c*/ 	.word	0x00000130


	//   ....[1]....
        /*0060*/ 	.word	0x000001c0


	//----- nvinfo : EIATTR_VRC_CTA_INIT_COUNT
	.align		4
.L_17:
        /*0064*/ 	.byte	0x02, 0x4a
	.zero		1
	.zero		1


	//----- nvinfo : EIATTR_EXIT_INSTR_OFFSETS
	.align		4
        /*0068*/ 	.byte	0x04, 0x1c
        /*006a*/ 	.short	(.L_19 - .L_18)


	//   ....[0]....
.L_18:
        /*006c*/ 	.word	0x00000090


	//   ....[1]....
        /*0070*/ 	.word	0x00000210


	//   ....[2]....
        /*0074*/ 	.word	0x00000250


	//----- nvinfo : EIATTR_CBANK_PARAM_SIZE
	.align		4
.L_19:
        /*0078*/ 	.byte	0x03, 0x19
        /*007a*/ 	.short	0x0020


	//----- nvinfo : EIATTR_PARAM_CBANK
	.align		4
        /*007c*/ 	.byte	0x04, 0x0a
        /*007e*/ 	.short	(.L_21 - .L_20)
	.align		4
.L_20:
        /*0080*/ 	.word	index@(.nv.constant0._Z25hammingDistanceCalculatorPcS_lPi)
        /*0084*/ 	.short	0x0380
        /*0086*/ 	.short	0x0020


	//----- nvinfo : EIATTR_SW_WAR
	.align		4
.L_21:
        /*0088*/ 	.byte	0x04, 0x36
        /*008a*/ 	.short	(.L_23 - .L_22)
.L_22:
        /*008c*/ 	.word	0x00000008
.L_23:


//--------------------- .nv.callgraph             --------------------------
	.section	.nv.callgraph,"",@"SHT_CUDA_CALLGRAPH"
	.align	4
	.sectionentsize	8
	.align		4
        /*0000*/ 	.word	0x00000000
	.align		4
        /*0004*/ 	.word	0xffffffff
	.align		4
        /*0008*/ 	.word	0x00000000
	.align		4
        /*000c*/ 	.word	0xfffffffe
	.align		4
        /*0010*/ 	.word	0x00000000
	.align		4
        /*0014*/ 	.word	0xfffffffd
	.align		4
        /*0018*/ 	.word	0x00000000
	.align		4
        /*001c*/ 	.word	0xfffffffc


//--------------------- .text._Z25hammingDistanceCalculatorPcS_lPi --------------------------
	.section	.text._Z25hammingDistanceCalculatorPcS_lPi,"ax",@progbits
	.align	128
        .global         _Z25hammingDistanceCalculatorPcS_lPi
        .type           _Z25hammingDistanceCalculatorPcS_lPi,@function
        .size           _Z25hammingDistanceCalculatorPcS_lPi,(.L_x_1 - _Z25hammingDistanceCalculatorPcS_lPi)
        .other          _Z25hammingDistanceCalculatorPcS_lPi,@"STO_CUDA_ENTRY STV_DEFAULT"
_Z25hammingDistanceCalculatorPcS_lPi:
.text._Z25hammingDistanceCalculatorPcS_lPi:
[----:B------:R-:W-:Y:S01]  /*0000*/  LDC R1, c[0x0][0x37c] ;  /* 0x0000df00ff017b82 */ /* 0x000fe20000000800 */
[----:B------:R-:W0:Y:S07]  /*0010*/  S2R R7, SR_TID.X ;  /* 0x0000000000077919 */ /* 0x000e2e0000002100 */
[----:B------:R-:W0:Y:S01]  /*0020*/  S2UR UR4, SR_CTAID.X ;  /* 0x00000000000479c3 */ /* 0x000e220000002500 */
[----:B------:R-:W1:Y:S07]  /*0030*/  LDCU.64 UR6, c[0x0][0x390] ;  /* 0x00007200ff0677ac */ /* 0x000e6e0008000a00 */
[----:B------:R-:W0:Y:S02]  /*0040*/  LDC R4, c[0x0][0x360] ;  /* 0x0000d800ff047b82 */ /* 0x000e240000000800 */
[----:B0-----:R-:W-:-:S05]  /*0050*/  IMAD R4, R4, UR4, R7 ;  /* 0x0000000404047c24 */ /* 0x001fca000f8e0207 */
[----:B-1----:R-:W-:Y:S02]  /*0060*/  ISETP.GE.U32.AND P0, PT, R4, UR6, PT ;  /* 0x0000000604007c0c */ /* 0x002fe4000bf06070 */
[----:B------:R-:W-:-:S04]  /*0070*/  SHF.R.S32.HI R0, RZ, 0x1f, R4 ;  /* 0x0000001fff007819 */ /* 0x000fc80000011404 */
[----:B------:R-:W-:-:S13]  /*0080*/  ISETP.GE.AND.EX P0, PT, R0, UR7, PT, P0 ;  /* 0x0000000700007c0c */ /* 0x000fda000bf06300 */
[----:B------:R-:W-:Y:S05]  /*0090*/  @P0 EXIT ;  /* 0x000000000000094d */ /* 0x000fea0003800000 */
[----:B------:R-:W0:Y:S01]  /*00a0*/  LDCU.128 UR8, c[0x0][0x380] ;  /* 0x00007000ff0877ac */ /* 0x000e220008000c00 */
[----:B------:R-:W1:Y:S01]  /*00b0*/  LDCU.64 UR6, c[0x0][0x358] ;  /* 0x00006b00ff0677ac */ /* 0x000e620008000a00 */
[C---:B0-----:R-:W-:Y:S02]  /*00c0*/  IADD3 R2, P0, PT, R4.reuse, UR8, RZ ;  /* 0x0000000804027c10 */ /* 0x041fe4000ff1e0ff */
[----:B------:R-:W-:Y:S02]  /*00d0*/  IADD3 R4, P1, PT, R4, UR10, RZ ;  /* 0x0000000a04047c10 */ /* 0x000fe4000ff3e0ff */
[C---:B------:R-:W-:Y:S02]  /*00e0*/  IADD3.X R3, PT, PT, R0.reuse, UR9, RZ, P0, !PT ;  /* 0x0000000900037c10 */ /* 0x040fe400087fe4ff */
[----:B------:R-:W-:-:S03]  /*00f0*/  IADD3.X R5, PT, PT, R0, UR11, RZ, P1, !PT ;  /* 0x0000000b00057c10 */ /* 0x000fc60008ffe4ff */
[----:B-1----:R-:W2:Y:S04]  /*0100*/  LDG.E.U8 R2, desc[UR6][R2.64] ;  /* 0x0000000602027981 */ /* 0x002ea8000c1e1100 */
[----:B------:R-:W2:Y:S01]  /*0110*/  LDG.E.U8 R5, desc[UR6][R4.64] ;  /* 0x0000000604057981 */ /* 0x000ea2000c1e1100 */
[----:B------:R-:W0:Y:S01]  /*0120*/  S2UR UR5, SR_CgaCtaId ;  /* 0x00000000000579c3 */ /* 0x000e220000008800 */
[----:B------:R-:W-:Y:S01]  /*0130*/  VOTEU.ANY UR4, UPT, PT ;  /* 0x0000000000047886 */ /* 0x000fe200038e0100 */
[----:B------:R-:W1:Y:S01]  /*0140*/  S2R R6, SR_LANEID ;  /* 0x0000000000067919 */ /* 0x000e620000000000 */
[----:B------:R-:W-:-:S06]  /*0150*/  UFLO.U32 UR4, UR4 ;  /* 0x00000004000472bd */ /* 0x000fcc00080e0000 */
[----:B-1----:R-:W-:Y:S01]  /*0160*/  ISETP.EQ.U32.AND P1, PT, R6, UR4, PT ;  /* 0x0000000406007c0c */ /* 0x002fe2000bf22070 */
[----:B------:R-:W-:Y:S02]  /*0170*/  UMOV UR4, 0x400 ;  /* 0x0000040000047882 */ /* 0x000fe40000000000 */
[----:B0-----:R-:W-:Y:S01]  /*0180*/  ULEA UR4, UR5, UR4, 0x18 ;  /* 0x0000000405047291 */ /* 0x001fe2000f8ec0ff */
[----:B--2---:R-:W-:-:S04]  /*0190*/  ISETP.NE.AND P0, PT, R2, R5, PT ;  /* 0x000000050200720c */ /* 0x004fc80003f05270 */
[----:B------:R-:W-:Y:S02]  /*01a0*/  SEL R0, RZ, 0x1, !P0 ;  /* 0x00000001ff007807 */ /* 0x000fe40004000000 */
[----:B------:R-:W-:Y:S02]  /*01b0*/  ISETP.NE.AND P0, PT, R7, RZ, PT ;  /* 0x000000ff0700720c */ /* 0x000fe40003f05270 */
[----:B------:R-:W0:Y:S11]  /*01c0*/  REDUX.SUM UR8, R0 ;  /* 0x00000000000873c4 */ /* 0x000e36000000c000 */
[----:B------:R-:W-:Y:S01]  /*01d0*/  @!P0 STS [UR4], RZ ;  /* 0x000000ffff008988 */ /* 0x000fe20008000804 */
[----:B0-----:R-:W-:-:S05]  /*01e0*/  IMAD.U32 R2, RZ, RZ, UR8 ;  /* 0x00000008ff027e24 */ /* 0x001fca000f8e00ff */
[----:B------:R0:W-:Y:S01]  /*01f0*/  @P1 ATOMS.ADD RZ, [UR4], R2 ;  /* 0x00000002ffff198c */ /* 0x0001e20008000004 */
[----:B------:R-:W-:Y:S06]  /*0200*/  BAR.SYNC.DEFER_BLOCKING 0x0 ;  /* 0x0000000000007b1d */ /* 0x000fec0000010000 */
[----:B------:R-:W-:Y:S05]  /*0210*/  @P0 EXIT ;  /* 0x000000000000094d */ /* 0x000fea0003800000 */
[----:B------:R-:W1:Y:S01]  /*0220*/  LDS R5, [UR4] ;  /* 0x00000004ff057984 */ /* 0x000e620008000800 */
[----:B0-----:R-:W1:Y:S03]  /*0230*/  LDC.64 R2, c[0x0][0x398] ;  /* 0x0000e600ff027b82 */ /* 0x001e660000000a00 */
[----:B-1----:R-:W-:Y:S01]  /*0240*/  REDG.E.ADD.STRONG.GPU desc[UR6][R2.64], R5 ;  /* 0x000000050200798e */ /* 0x002fe2000c12e106 */
[----:B------:R-:W-:Y:S05]  /*0250*/  EXIT ;  /* 0x000000000000794d */ /* 0x000fea0003800000 */
.L_x_0:
[----:B------:R-:W-:-:S00]  /*0260*/  BRA `(.L_x_0) ;  /* 0xfffffffc00fc7947 */ /* 0x000fc0000383ffff */
[----:B------:R-:W-:-:S00]  /*0270*/  NOP ;  /* 0x0000000000007918 */ /* 0x000fc00000000000 */
        /* <DEDUP_REMOVED lines=8> */
.L_x_1:


//--------------------- .nv.shared._Z25hammingDistanceCalculatorPcS_lPi --------------------------
	.section	.nv.shared._Z25hammingDistanceCalculatorPcS_lPi,"aw",@nobits
	.sectionflags	@""
	.align	4
.nv.shared._Z25hammingDistanceCalculatorPcS_lPi:
	.zero		1028


//--------------------- .nv.shared.reserved.0     --------------------------
	.section	.nv.shared.reserved.0,"aw",@nobits
	.weak		__nv_reservedSMEM_offset_0_alias
	.size		__nv_reservedSMEM_offset_0_alias, 0, 64
	.other		__nv_reservedSMEM_offset_0_alias,@"STO_CUDA_RESERVED_SHARED STV_DEFAULT"
__nv_reservedSMEM_offset_0_alias:
	.zero		0
	.zero		64


//--------------------- .nv.constant0._Z25hammingDistanceCalculatorPcS_lPi --------------------------
	.section	.nv.constant0._Z25hammingDistanceCalculatorPcS_lPi,"a",@progbits
	.sectionflags	@""
	.align	4
.nv.constant0._Z25hammingDistanceCalculatorPcS_lPi:
	.zero		928


//--------------------- SYMBOLS --------------------------

	.type		.nv.reservedSmem.offset0,@object
	.size		.nv.reservedSmem.offset0,0x4
	.type		.nv.reservedSmem.cap,@object
	.size		.nv.reservedSmem.cap,0x4
